	.headerflags	@"EF_CUDA_TEXMODE_UNIFIED EF_CUDA_64BIT_ADDRESS EF_CUDA_ACCELERATORS EF_CUDA_SM90 EF_CUDA_VIRTUAL_SM(EF_CUDA_SM90)"
	.elftype	@"ET_EXEC"


//--------------------- .nv.info                  --------------------------
	.section	.nv.info,"",@"SHT_CUDA_INFO"
	.align	4


	//----- nvinfo : EIATTR_REGCOUNT
	.align		4
        /*0000*/ 	.byte	0x04, 0x2f
        /*0002*/ 	.short	(.L_1 - .L_0)
	.align		4
.L_0:
        /*0004*/ 	.word	index@(triton_poi_fused_embedding_dense_backward_15)
        /*0008*/ 	.word	0x0000000a


	//----- nvinfo : EIATTR_MIN_STACK_SIZE
	.align		4
.L_1:
        /*000c*/ 	.byte	0x04, 0x12
        /*000e*/ 	.short	(.L_3 - .L_2)
	.align		4
.L_2:
        /*0010*/ 	.word	index@(triton_poi_fused_embedding_dense_backward_15)
        /*0014*/ 	.word	0x00000000


	//----- nvinfo : EIATTR_FRAME_SIZE
	.align		4
.L_3:
        /*0018*/ 	.byte	0x04, 0x11
        /*001a*/ 	.short	(.L_5 - .L_4)
	.align		4
.L_4:
        /*001c*/ 	.word	index@(triton_poi_fused_embedding_dense_backward_15)
        /*0020*/ 	.word	0x00000000


	//----- nvinfo : EIATTR_MIN_STACK_SIZE
	.align		4
.L_5:
        /*0024*/ 	.byte	0x04, 0x12
        /*0026*/ 	.short	(.L_7 - .L_6)
	.align		4
.L_6:
        /*0028*/ 	.word	index@(triton_poi_fused_embedding_dense_backward_15)
        /*002c*/ 	.word	0x00000000
.L_7:


//--------------------- .nv.info.triton_poi_fused_embedding_dense_backward_15 --------------------------
	.section	.nv.info.triton_poi_fused_embedding_dense_backward_15,"",@"SHT_CUDA_INFO"
	.sectionflags	@""
	.align	4


	//----- nvinfo : EIATTR_CUDA_API_VERSION
	.align		4
        /*0000*/ 	.byte	0x04, 0x37
        /*0002*/ 	.short	(.L_9 - .L_8)
.L_8:
        /*0004*/ 	.word	0x0000007c


	//----- nvinfo : EIATTR_KPARAM_INFO
	.align		4
.L_9:
        /*0008*/ 	.byte	0x04, 0x17
        /*000a*/ 	.short	(.L_11 - .L_10)
.L_10:
        /*000c*/ 	.word	0x00000000
        /*0010*/ 	.short	0x0003
        /*0012*/ 	.short	0x0018
        /*0014*/ 	.byte	0x00, 0xf4, 0x21, 0x00


	//----- nvinfo : EIATTR_KPARAM_INFO
	.align		4
.L_11:
        /*0018*/ 	.byte	0x04, 0x17
        /*001a*/ 	.short	(.L_13 - .L_12)
.L_12:
        /*001c*/ 	.word	0x00000000
        /*0020*/ 	.short	0x0002
        /*0022*/ 	.short	0x0010
        /*0024*/ 	.byte	0x00, 0xf0, 0x11, 0x00


	//----- nvinfo : EIATTR_KPARAM_INFO
	.align		4
.L_13:
        /*0028*/ 	.byte	0x04, 0x17
        /*002a*/ 	.short	(.L_15 - .L_14)
.L_14:
        /*002c*/ 	.word	0x00000000
        /*0030*/ 	.short	0x0001
        /*0032*/ 	.short	0x0008
        /*0034*/ 	.byte	0x00, 0xf4, 0x21, 0x00


	//----- nvinfo : EIATTR_KPARAM_INFO
	.align		4
.L_15:
        /*0038*/ 	.byte	0x04, 0x17
        /*003a*/ 	.short	(.L_17 - .L_16)
.L_16:
        /*003c*/ 	.word	0x00000000
        /*0040*/ 	.short	0x0000
        /*0042*/ 	.short	0x0000
        /*0044*/ 	.byte	0x00, 0xf4, 0x21, 0x00


	//----- nvinfo : EIATTR_SPARSE_MMA_MASK
	.align		4
.L_17:
        /*0048*/ 	.byte	0x03, 0x50
        /*004a*/ 	.short	0x0000


	//----- nvinfo : EIATTR_MAXREG_COUNT
	.align		4
        /*004c*/ 	.byte	0x03, 0x1b
        /*004e*/ 	.short	0x00ff


	//----- nvinfo : EIATTR_EXIT_INSTR_OFFSETS
	.align		4
        /*0050*/ 	.byte	0x04, 0x1c
        /*0052*/ 	.short	(.L_19 - .L_18)


	//   ....[0]....
.L_18:
        /*0054*/ 	.word	0x000000e0


	//----- nvinfo : EIATTR_REQNTID
	.align		4
.L_19:
        /*0058*/ 	.byte	0x04, 0x10
        /*005a*/ 	.short	(.L_21 - .L_20)
.L_20:
        /*005c*/ 	.word	0x00000100
        /*0060*/ 	.word	0x00000001
        /*0064*/ 	.word	0x00000001


	//----- nvinfo : EIATTR_CBANK_PARAM_SIZE
	.align		4
.L_21:
        /*0068*/ 	.byte	0x03, 0x19
        /*006a*/ 	.short	0x0020


	//----- nvinfo : EIATTR_PARAM_CBANK
	.align		4
        /*006c*/ 	.byte	0x04, 0x0a
        /*006e*/ 	.short	(.L_23 - .L_22)
	.align		4
.L_22:
        /*0070*/ 	.word	index@(.nv.constant0.triton_poi_fused_embedding_dense_backward_15)
        /*0074*/ 	.short	0x0210
        /*0076*/ 	.short	0x0020


	//----- nvinfo : EIATTR_SW_WAR
	.align		4
.L_23:
        /*0078*/ 	.byte	0x04, 0x36
        /*007a*/ 	.short	(.L_25 - .L_24)
.L_24:
        /*007c*/ 	.word	0x00000008
.L_25:


//--------------------- .nv.callgraph             --------------------------
	.section	.nv.callgraph,"",@"SHT_CUDA_CALLGRAPH"
	.align	4
	.sectionentsize	8
	.align		4
        /*0000*/ 	.word	0x00000000
	.align		4
        /*0004*/ 	.word	0xffffffff
	.align		4
        /*0008*/ 	.word	0x00000000
	.align		4
        /*000c*/ 	.word	0xfffffffe
	.align		4
        /*0010*/ 	.word	0x00000000
	.align		4
        /*0014*/ 	.word	0xfffffffd
	.align		4
        /*0018*/ 	.word	0x00000000
	.align		4
        /*001c*/ 	.word	0xfffffffc


//--------------------- .text.triton_poi_fused_embedding_dense_backward_15 --------------------------
	.section	.text.triton_poi_fused_embedding_dense_backward_15,"ax",@progbits
	.align	128
        .global         triton_poi_fused_embedding_dense_backward_15
        .type           triton_poi_fused_embedding_dense_backward_15,@function
        .size           triton_poi_fused_embedding_dense_backward_15,(.L_x_1 - triton_poi_fused_embedding_dense_backward_15)
        .other          triton_poi_fused_embedding_dense_backward_15,@"STO_CUDA_ENTRY STV_DEFAULT"
triton_poi_fused_embedding_dense_backward_15:
.text.triton_poi_fused_embedding_dense_backward_15:
[----:B------:R-:W-:Y:S01]  /*0000*/  LDC R1, c[0x0][0x28] ;  /* 0x00000a00ff017b82 */ /* 0x000fe20000000800 */
[----:B------:R-:W1:Y:S07]  /*0010*/  S2R R0, SR_TID.X ;  /* 0x0000000000007919 */ /* 0x000e6e0000002100 */
[----:B------:R-:W2:Y:S01]  /*0020*/  LDC.64 R2, c[0x0][0x210] ;  /* 0x00008400ff027b82 */ /* 0x000ea20000000a00 */
[----:B------:R-:W-:Y:S01]  /*0030*/  ULDC.64 UR4, c[0x0][0x208] ;  /* 0x0000820000047ab9 */ /* 0x000fe20000000a00 */
[----:B------:R-:W3:Y:S06]  /*0040*/  S2R R7, SR_CTAID.X ;  /* 0x0000000000077919 */ /* 0x000eec0000002500 */
[----:B------:R-:W4:Y:S01]  /*0050*/  LDC.64 R4, c[0x0][0x218] ;  /* 0x00008600ff047b82 */ /* 0x000f220000000a00 */
[----:B-1----:R-:W-:-:S04]  /*0060*/  SHF.L.U32 R0, R0, 0x1, RZ ;  /* 0x0000000100007819 */ /* 0x002fc800000006ff */
[----:B------:R-:W-:-:S04]  /*0070*/  LOP3.LUT R0, R0, 0x1fe, RZ, 0xc0, !PT ;  /* 0x000001fe00007812 */ /* 0x000fc800078ec0ff */
[----:B---3--:R-:W-:-:S05]  /*0080*/  LEA R7, R7, R0, 0x9 ;  /* 0x0000000007077211 */ /* 0x008fca00078e48ff */
[----:B--2---:R-:W-:-:S06]  /*0090*/  IMAD.WIDE R2, R7, 0x4, R2 ;  /* 0x0000000407027825 */ /* 0x004fcc00078e0202 */
[----:B------:R-:W2:Y:S01]  /*00a0*/  LDG.E.64 R2, desc[UR4][R2.64] ;  /* 0x0000000402027981 */ /* 0x000ea2000c1e1b00 */
[----:B----4-:R-:W-:Y:S01]  /*00b0*/  IMAD.WIDE R4, R7, 0x2, R4 ;  /* 0x0000000207047825 */ /* 0x010fe200078e0204 */
[----:B--2---:R-:W-:-:S05]  /*00c0*/  F2FP.F16.F32.PACK_AB R7, R3, R2 ;  /* 0x000000020307723e */ /* 0x004fca00000000ff */
[----:B------:R-:W-:Y:S01]  /*00d0*/  STG.E desc[UR4][R4.64], R7 ;  /* 0x0000000704007986 */ /* 0x000fe2000c101904 */
[----:B------:R-:W-:Y:S05]  /*00e0*/  EXIT ;  /* 0x000000000000794d */ /* 0x000fea0003800000 */
.L_x_0:
[----:B------:R-:W-:-:S00]  /*00f0*/  BRA `(.L_x_0) ;  /* 0xfffffffc00fc7947 */ /* 0x000fc0000383ffff */
[----:B------:R-:W-:-:S00]  /*0100*/  NOP ;  /* 0x0000000000007918 */ /* 0x000fc00000000000 */
[----:B------:R-:W-:-:S00]  /*0110*/  NOP ;  /* 0x0000000000007918 */ /* 0x000fc00000000000 */
[----:B------:R-:W-:-:S00]  /*0120*/  NOP ;  /* 0x0000000000007918 */ /* 0x000fc00000000000 */
[----:B------:R-:W-:-:S00]  /*0130*/  NOP ;  /* 0x0000000000007918 */ /* 0x000fc00000000000 */
[----:B------:R-:W-:-:S00]  /*0140*/  NOP ;  /* 0x0000000000007918 */ /* 0x000fc00000000000 */
[----:B------:R-:W-:-:S00]  /*0150*/  NOP ;  /* 0x0000000000007918 */ /* 0x000fc00000000000 */
[----:B------:R-:W-:-:S00]  /*0160*/  NOP ;  /* 0x0000000000007918 */ /* 0x000fc00000000000 */
[----:B------:R-:W-:-:S00]  /*0170*/  NOP ;  /* 0x0000000000007918 */ /* 0x000fc00000000000 */
.L_x_1:


//--------------------- .nv.constant0.triton_poi_fused_embedding_dense_backward_15 --------------------------
	.section	.nv.constant0.triton_poi_fused_embedding_dense_backward_15,"a",@progbits
	.sectionflags	@""
	.align	4
.nv.constant0.triton_poi_fused_embedding_dense_backward_15:
	.zero		560
